//
// Generated by NVIDIA NVVM Compiler
//
// Compiler Build ID: CL-36424714
// Cuda compilation tools, release 13.0, V13.0.88
// Based on NVVM 20.0.0
//

.version 9.0
.target sm_100
.address_size 64

	// .globl	_Z5setupPiS_S_i
.extern .func  (.param .b32 func_retval0) vprintf
(
	.param .b64 vprintf_param_0,
	.param .b64 vprintf_param_1
)
;
.extern .shared .align 16 .b8 prefs[];
.global .align 1 .b8 $str[2] = {10};

.visible .entry _Z5setupPiS_S_i(
	.param .u64 .ptr .align 1 _Z5setupPiS_S_i_param_0,
	.param .u64 .ptr .align 1 _Z5setupPiS_S_i_param_1,
	.param .u64 .ptr .align 1 _Z5setupPiS_S_i_param_2,
	.param .u32 _Z5setupPiS_S_i_param_3
)
{
	.reg .pred 	%p<3>;
	.reg .b32 	%r<11>;
	.reg .b64 	%rd<13>;

	ld.param.u64 	%rd2, [_Z5setupPiS_S_i_param_0];
	ld.param.u64 	%rd4, [_Z5setupPiS_S_i_param_1];
	ld.param.u64 	%rd3, [_Z5setupPiS_S_i_param_2];
	ld.param.u32 	%r2, [_Z5setupPiS_S_i_param_3];
	cvta.to.global.u64 	%rd1, %rd4;
	mov.u32 	%r3, %ctaid.x;
	mov.u32 	%r4, %ntid.x;
	mov.u32 	%r5, %tid.x;
	mad.lo.s32 	%r1, %r3, %r4, %r5;
	setp.ge.s32 	%p1, %r1, %r2;
	@%p1 bra 	$L__BB0_4;
	cvta.to.global.u64 	%rd5, %rd2;
	mul.wide.s32 	%rd6, %r1, 4;
	add.s64 	%rd7, %rd5, %rd6;
	ld.global.u32 	%r6, [%rd7];
	and.b32  	%r7, %r6, -2147483647;
	setp.ne.s32 	%p2, %r7, 1;
	@%p2 bra 	$L__BB0_3;
	add.s64 	%rd11, %rd1, %rd6;
	mov.b32 	%r9, 1;
	st.global.u32 	[%rd11], %r9;
	cvta.to.global.u64 	%rd12, %rd3;
	atom.global.add.u32 	%r10, [%rd12], 1;
	bra.uni 	$L__BB0_4;
$L__BB0_3:
	add.s64 	%rd9, %rd1, %rd6;
	mov.b32 	%r8, 0;
	st.global.u32 	[%rd9], %r8;
$L__BB0_4:
	ret;

}
	// .globl	_Z14parallelPrefixPiS_S_i
.visible .entry _Z14parallelPrefixPiS_S_i(
	.param .u64 .ptr .align 1 _Z14parallelPrefixPiS_S_i_param_0,
	.param .u64 .ptr .align 1 _Z14parallelPrefixPiS_S_i_param_1,
	.param .u64 .ptr .align 1 _Z14parallelPrefixPiS_S_i_param_2,
	.param .u32 _Z14parallelPrefixPiS_S_i_param_3
)
{
	.reg .pred 	%p<15>;
	.reg .b32 	%r<42>;
	.reg .b64 	%rd<13>;

	ld.param.u64 	%rd1, [_Z14parallelPrefixPiS_S_i_param_0];
	ld.param.u64 	%rd2, [_Z14parallelPrefixPiS_S_i_param_1];
	ld.param.u64 	%rd3, [_Z14parallelPrefixPiS_S_i_param_2];
	ld.param.u32 	%r18, [_Z14parallelPrefixPiS_S_i_param_3];
	mov.u32 	%r1, %ctaid.x;
	mov.u32 	%r19, %ntid.x;
	mov.u32 	%r2, %tid.x;
	mad.lo.s32 	%r3, %r1, %r19, %r2;
	setp.ge.s32 	%p1, %r3, %r18;
	@%p1 bra 	$L__BB1_27;
	cvta.to.global.u64 	%rd4, %rd1;
	mul.wide.s32 	%rd5, %r3, 4;
	add.s64 	%rd6, %rd4, %rd5;
	ld.global.u32 	%r21, [%rd6];
	shl.b32 	%r22, %r2, 2;
	mov.u32 	%r23, prefs;
	add.s32 	%r4, %r23, %r22;
	st.shared.u32 	[%r4], %r21;
	bar.sync 	0;
	setp.eq.s32 	%p2, %r2, 0;
	mov.b32 	%r37, 0;
	@%p2 bra 	$L__BB1_3;
	ld.shared.u32 	%r37, [%r4+-4];
$L__BB1_3:
	setp.eq.s32 	%p3, %r2, 0;
	bar.sync 	0;
	@%p3 bra 	$L__BB1_5;
	ld.shared.u32 	%r24, [%r4];
	add.s32 	%r25, %r24, %r37;
	st.shared.u32 	[%r4], %r25;
$L__BB1_5:
	bar.sync 	0;
	setp.lt.u32 	%p4, %r2, 2;
	@%p4 bra 	$L__BB1_7;
	ld.shared.u32 	%r37, [%r4+-8];
$L__BB1_7:
	setp.lt.u32 	%p5, %r2, 2;
	bar.sync 	0;
	@%p5 bra 	$L__BB1_9;
	ld.shared.u32 	%r26, [%r4];
	add.s32 	%r27, %r26, %r37;
	st.shared.u32 	[%r4], %r27;
$L__BB1_9:
	bar.sync 	0;
	setp.lt.u32 	%p6, %r2, 4;
	@%p6 bra 	$L__BB1_11;
	ld.shared.u32 	%r37, [%r4+-16];
$L__BB1_11:
	setp.lt.u32 	%p7, %r2, 4;
	bar.sync 	0;
	@%p7 bra 	$L__BB1_13;
	ld.shared.u32 	%r28, [%r4];
	add.s32 	%r29, %r28, %r37;
	st.shared.u32 	[%r4], %r29;
$L__BB1_13:
	bar.sync 	0;
	setp.lt.u32 	%p8, %r2, 8;
	@%p8 bra 	$L__BB1_15;
	ld.shared.u32 	%r37, [%r4+-32];
$L__BB1_15:
	setp.lt.u32 	%p9, %r2, 8;
	bar.sync 	0;
	@%p9 bra 	$L__BB1_17;
	ld.shared.u32 	%r30, [%r4];
	add.s32 	%r31, %r30, %r37;
	st.shared.u32 	[%r4], %r31;
$L__BB1_17:
	bar.sync 	0;
	setp.lt.u32 	%p10, %r2, 16;
	@%p10 bra 	$L__BB1_19;
	ld.shared.u32 	%r37, [%r4+-64];
$L__BB1_19:
	setp.lt.u32 	%p11, %r2, 16;
	bar.sync 	0;
	@%p11 bra 	$L__BB1_21;
	ld.shared.u32 	%r32, [%r4];
	add.s32 	%r33, %r32, %r37;
	st.shared.u32 	[%r4], %r33;
$L__BB1_21:
	bar.sync 	0;
	setp.lt.u32 	%p12, %r2, 32;
	@%p12 bra 	$L__BB1_23;
	ld.shared.u32 	%r37, [%r4+-128];
$L__BB1_23:
	setp.lt.u32 	%p13, %r2, 32;
	bar.sync 	0;
	@%p13 bra 	$L__BB1_25;
	ld.shared.u32 	%r34, [%r4];
	add.s32 	%r35, %r34, %r37;
	st.shared.u32 	[%r4], %r35;
$L__BB1_25:
	bar.sync 	0;
	ld.shared.u32 	%r17, [%r4];
	cvta.to.global.u64 	%rd7, %rd2;
	add.s64 	%rd9, %rd7, %rd5;
	st.global.u32 	[%rd9], %r17;
	setp.ne.s32 	%p14, %r2, 63;
	@%p14 bra 	$L__BB1_27;
	cvta.to.global.u64 	%rd10, %rd3;
	mul.wide.u32 	%rd11, %r1, 4;
	add.s64 	%rd12, %rd10, %rd11;
	st.global.u32 	[%rd12], %r17;
$L__BB1_27:
	ret;

}
	// .globl	_Z10sum_reducePii
.visible .entry _Z10sum_reducePii(
	.param .u64 .ptr .align 1 _Z10sum_reducePii_param_0,
	.param .u32 _Z10sum_reducePii_param_1
)
{
	.reg .pred 	%p<5>;
	.reg .b32 	%r<26>;
	.reg .b64 	%rd<7>;

	ld.param.u64 	%rd2, [_Z10sum_reducePii_param_0];
	ld.param.u32 	%r8, [_Z10sum_reducePii_param_1];
	cvta.to.global.u64 	%rd3, %rd2;
	mov.u32 	%r1, %tid.x;
	mov.u64 	%rd4, $str;
	cvta.global.u64 	%rd5, %rd4;
	{ // callseq 0, 0
	.param .b64 param0;
	st.param.b64 	[param0], %rd5;
	.param .b64 param1;
	st.param.b64 	[param1], 0;
	.param .b32 retval0;
	call.uni (retval0), 
	vprintf, 
	(
	param0, 
	param1
	);
	ld.param.b32 	%r9, [retval0];
	} // callseq 0
	mul.wide.u32 	%rd6, %r1, 4;
	add.s64 	%rd1, %rd3, %rd6;
	ld.global.u32 	%r11, [%rd1];
	shl.b32 	%r12, %r1, 2;
	mov.u32 	%r13, prefs;
	add.s32 	%r2, %r13, %r12;
	st.shared.u32 	[%r2], %r11;
	bar.sync 	0;
	setp.lt.s32 	%p1, %r8, 2;
	@%p1 bra 	$L__BB2_7;
	mov.b32 	%r25, 0;
	mov.b32 	%r23, 1;
$L__BB2_2:
	setp.lt.u32 	%p2, %r1, %r23;
	@%p2 bra 	$L__BB2_4;
	sub.s32 	%r16, %r1, %r23;
	shl.b32 	%r17, %r16, 2;
	add.s32 	%r19, %r13, %r17;
	ld.shared.u32 	%r25, [%r19];
$L__BB2_4:
	setp.lt.u32 	%p3, %r1, %r23;
	bar.sync 	0;
	@%p3 bra 	$L__BB2_6;
	ld.shared.u32 	%r20, [%r2];
	add.s32 	%r21, %r20, %r25;
	st.shared.u32 	[%r2], %r21;
$L__BB2_6:
	bar.sync 	0;
	shl.b32 	%r23, %r23, 1;
	setp.lt.s32 	%p4, %r23, %r8;
	@%p4 bra 	$L__BB2_2;
$L__BB2_7:
	ld.shared.u32 	%r22, [%r2];
	st.global.u32 	[%rd1], %r22;
	ret;

}
	// .globl	_Z6concatPiS_
.visible .entry _Z6concatPiS_(
	.param .u64 .ptr .align 1 _Z6concatPiS__param_0,
	.param .u64 .ptr .align 1 _Z6concatPiS__param_1
)
{
	.reg .pred 	%p<2>;
	.reg .b32 	%r<9>;
	.reg .b64 	%rd<9>;

	ld.param.u64 	%rd1, [_Z6concatPiS__param_0];
	ld.param.u64 	%rd2, [_Z6concatPiS__param_1];
	mov.u32 	%r1, %ctaid.x;
	setp.eq.s32 	%p1, %r1, 0;
	@%p1 bra 	$L__BB3_2;
	cvta.to.global.u64 	%rd3, %rd1;
	cvta.to.global.u64 	%rd4, %rd2;
	add.s32 	%r2, %r1, -1;
	mul.wide.u32 	%rd5, %r2, 4;
	add.s64 	%rd6, %rd3, %rd5;
	ld.global.u32 	%r3, [%rd6];
	mov.u32 	%r4, %tid.x;
	mov.u32 	%r5, %ntid.x;
	mad.lo.s32 	%r6, %r1, %r5, %r4;
	mul.wide.s32 	%rd7, %r6, 4;
	add.s64 	%rd8, %rd4, %rd7;
	ld.global.u32 	%r7, [%rd8];
	add.s32 	%r8, %r7, %r3;
	st.global.u32 	[%rd8], %r8;
$L__BB3_2:
	ret;

}
	// .globl	_Z6finishPiS_S_S_i
.visible .entry _Z6finishPiS_S_S_i(
	.param .u64 .ptr .align 1 _Z6finishPiS_S_S_i_param_0,
	.param .u64 .ptr .align 1 _Z6finishPiS_S_S_i_param_1,
	.param .u64 .ptr .align 1 _Z6finishPiS_S_S_i_param_2,
	.param .u64 .ptr .align 1 _Z6finishPiS_S_S_i_param_3,
	.param .u32 _Z6finishPiS_S_S_i_param_4
)
{
	.reg .pred 	%p<3>;
	.reg .b32 	%r<9>;
	.reg .b64 	%rd<16>;

	ld.param.u64 	%rd1, [_Z6finishPiS_S_S_i_param_0];
	ld.param.u64 	%rd2, [_Z6finishPiS_S_S_i_param_1];
	ld.param.u64 	%rd3, [_Z6finishPiS_S_S_i_param_2];
	ld.param.u64 	%rd4, [_Z6finishPiS_S_S_i_param_3];
	ld.param.u32 	%r2, [_Z6finishPiS_S_S_i_param_4];
	mov.u32 	%r3, %ctaid.x;
	mov.u32 	%r4, %ntid.x;
	mov.u32 	%r5, %tid.x;
	mad.lo.s32 	%r1, %r3, %r4, %r5;
	setp.ge.s32 	%p1, %r1, %r2;
	@%p1 bra 	$L__BB4_3;
	cvta.to.global.u64 	%rd5, %rd1;
	mul.wide.s32 	%rd6, %r1, 4;
	add.s64 	%rd7, %rd5, %rd6;
	ld.global.u32 	%r6, [%rd7];
	setp.ne.s32 	%p2, %r6, 1;
	@%p2 bra 	$L__BB4_3;
	cvta.to.global.u64 	%rd8, %rd4;
	add.s64 	%rd10, %rd8, %rd6;
	ld.global.u32 	%r7, [%rd10];
	cvta.to.global.u64 	%rd11, %rd2;
	add.s64 	%rd12, %rd11, %rd6;
	ld.global.u32 	%r8, [%rd12];
	cvta.to.global.u64 	%rd13, %rd3;
	mul.wide.s32 	%rd14, %r8, 4;
	add.s64 	%rd15, %rd13, %rd14;
	st.global.u32 	[%rd15+-4], %r7;
$L__BB4_3:
	ret;

}


// ===== COMPILED SASS (sm_100) =====

	.target	sm_100

	.elftype	@"ET_EXEC"


//--------------------- .note.nv.tkinfo           --------------------------
	.section	.note.nv.tkinfo,"",@"SHT_NOTE"
	.sectionflags	@"SHF_NOTE_NV_TKINFO"
	.tkinfo
        /*0018*/ 	.word	0x00000002
        /*0030*/ 	.string	""
        /*0030*/ 	.string	"ptxas"
        /*0030*/ 	.string	"Cuda compilation tools, release 13.0, V13.0.88"
        /*0030*/ 	.string	"Build cuda_13.0.r13.0/compiler.36424714_0"
        /*0030*/ 	.string	"-arch sm_100 -m 64 "



//--------------------- .note.nv.cuinfo           --------------------------
	.section	.note.nv.cuinfo,"",@"SHT_NOTE"
	.sectionflags	@"SHF_NOTE_NV_CUINFO"
        /*0018*/ 	.short	0x0002
        /*001a*/ 	.short	0x0064
        /*001c*/ 	.short	0x0082
	.zero		2


//--------------------- .nv.info                  --------------------------
	.section	.nv.info,"",@"SHT_CUDA_INFO"
	.align	4


	//----- nvinfo : EIATTR_REGCOUNT
	.align		4
        /*0000*/ 	.byte	0x04, 0x2f
        /*0002*/ 	.short	(.L_2 - .L_1)
	.align		4
.L_1:
        /*0004*/ 	.word	index@(_Z5setupPiS_S_i)
        /*0008*/ 	.word	0x0000000c


	//----- nvinfo : EIATTR_FRAME_SIZE
	.align		4
.L_2:
        /*000c*/ 	.byte	0x04, 0x11
        /*000e*/ 	.short	(.L_4 - .L_3)
	.align		4
.L_3:
        /*0010*/ 	.word	index@(_Z5setupPiS_S_i)
        /*0014*/ 	.word	0x00000000


	//----- nvinfo : EIATTR_REGCOUNT
	.align		4
.L_4:
        /*0018*/ 	.byte	0x04, 0x2f
        /*001a*/ 	.short	(.L_6 - .L_5)
	.align		4
.L_5:
        /*001c*/ 	.word	index@(_Z14parallelPrefixPiS_S_i)
        /*0020*/ 	.word	0x0000000e


	//----- nvinfo : EIATTR_FRAME_SIZE
	.align		4
.L_6:
        /*0024*/ 	.byte	0x04, 0x11
        /*0026*/ 	.short	(.L_8 - .L_7)
	.align		4
.L_7:
        /*0028*/ 	.word	index@(_Z14parallelPrefixPiS_S_i)
        /*002c*/ 	.word	0x00000000


	//----- nvinfo : EIATTR_REGCOUNT
	.align		4
.L_8:
        /*0030*/ 	.byte	0x04, 0x2f
        /*0032*/ 	.short	(.L_10 - .L_9)
	.align		4
.L_9:
        /*0034*/ 	.word	index@(_Z10sum_reducePii)
        /*0038*/ 	.word	0x00000018


	//----- nvinfo : EIATTR_FRAME_SIZE
	.align		4
.L_10:
        /*003c*/ 	.byte	0x04, 0x11
        /*003e*/ 	.short	(.L_12 - .L_11)
	.align		4
.L_11:
        /*0040*/ 	.word	index@(_Z10sum_reducePii)
        /*0044*/ 	.word	0x00000000


	//----- nvinfo : EIATTR_REGCOUNT
	.align		4
.L_12:
        /*0048*/ 	.byte	0x04, 0x2f
        /*004a*/ 	.short	(.L_14 - .L_13)
	.align		4
.L_13:
        /*004c*/ 	.word	index@(_Z6concatPiS_)
        /*0050*/ 	.word	0x0000000c


	//----- nvinfo : EIATTR_FRAME_SIZE
	.align		4
.L_14:
        /*0054*/ 	.byte	0x04, 0x11
        /*0056*/ 	.short	(.L_16 - .L_15)
	.align		4
.L_15:
        /*0058*/ 	.word	index@(_Z6concatPiS_)
        /*005c*/ 	.word	0x00000000


	//----- nvinfo : EIATTR_REGCOUNT
	.align		4
.L_16:
        /*0060*/ 	.byte	0x04, 0x2f
        /*0062*/ 	.short	(.L_18 - .L_17)
	.align		4
.L_17:
        /*0064*/ 	.word	index@(_Z6finishPiS_S_S_i)
        /*0068*/ 	.word	0x0000000a


	//----- nvinfo : EIATTR_FRAME_SIZE
	.align		4
.L_18:
        /*006c*/ 	.byte	0x04, 0x11
        /*006e*/ 	.short	(.L_20 - .L_19)
	.align		4
.L_19:
        /*0070*/ 	.word	index@(_Z6finishPiS_S_S_i)
        /*0074*/ 	.word	0x00000000


	//----- nvinfo : EIATTR_MIN_STACK_SIZE
	.align		4
.L_20:
        /*0078*/ 	.byte	0x04, 0x12
        /*007a*/ 	.short	(.L_22 - .L_21)
	.align		4
.L_21:
        /*007c*/ 	.word	index@(_Z6finishPiS_S_S_i)
        /*0080*/ 	.word	0x00000000


	//----- nvinfo : EIATTR_MIN_STACK_SIZE
	.align		4
.L_22:
        /*0084*/ 	.byte	0x04, 0x12
        /*0086*/ 	.short	(.L_24 - .L_23)
	.align		4
.L_23:
        /*0088*/ 	.word	index@(_Z6concatPiS_)
        /*008c*/ 	.word	0x00000000


	//----- nvinfo : EIATTR_MIN_STACK_SIZE
	.align		4
.L_24:
        /*0090*/ 	.byte	0x04, 0x12
        /*0092*/ 	.short	(.L_26 - .L_25)
	.align		4
.L_25:
        /*0094*/ 	.word	index@(_Z10sum_reducePii)
        /*0098*/ 	.word	0x00000000


	//----- nvinfo : EIATTR_MIN_STACK_SIZE
	.align		4
.L_26:
        /*009c*/ 	.byte	0x04, 0x12
        /*009e*/ 	.short	(.L_28 - .L_27)
	.align		4
.L_27:
        /*00a0*/ 	.word	index@(_Z14parallelPrefixPiS_S_i)
        /*00a4*/ 	.word	0x00000000


	//----- nvinfo : EIATTR_MIN_STACK_SIZE
	.align		4
.L_28:
        /*00a8*/ 	.byte	0x04, 0x12
        /*00aa*/ 	.short	(.L_30 - .L_29)
	.align		4
.L_29:
        /*00ac*/ 	.word	index@(_Z5setupPiS_S_i)
        /*00b0*/ 	.word	0x00000000
.L_30:


//--------------------- .nv.compat                --------------------------
	.section	.nv.compat,"",@"SHT_CUDA_COMPAT_INFO"
	.align	4
        /*0000*/ 	.byte	0x02, 0x09, 0x00, 0x00, 0x02, 0x02, 0x01, 0x00, 0x02, 0x05, 0x05, 0x00, 0x03, 0x07, 0x01, 0x01
        /*0010*/ 	.byte	0x02, 0x03, 0x00, 0x00, 0x02, 0x06, 0x01, 0x00, 0x04, 0x0b, 0x08, 0x00, 0x09, 0x00, 0x00, 0x00
        /*0020*/ 	.byte	0x00, 0x00, 0x00, 0x00


//--------------------- .nv.info._Z6finishPiS_S_S_i --------------------------
	.section	.nv.info._Z6finishPiS_S_S_i,"",@"SHT_CUDA_INFO"
	.sectionflags	@""
	.align	4


	//----- nvinfo : EIATTR_CUDA_API_VERSION
	.align		4
        /*0000*/ 	.byte	0x04, 0x37
        /*0002*/ 	.short	(.L_32 - .L_31)
.L_31:
        /*0004*/ 	.word	0x00000082


	//----- nvinfo : EIATTR_KPARAM_INFO
	.align		4
.L_32:
        /*0008*/ 	.byte	0x04, 0x17
        /*000a*/ 	.short	(.L_34 - .L_33)
.L_33:
        /*000c*/ 	.word	0x00000000
        /*0010*/ 	.short	0x0004
        /*0012*/ 	.short	0x0020
        /*0014*/ 	.byte	0x00, 0xf0, 0x11, 0x00


	//----- nvinfo : EIATTR_KPARAM_INFO
	.align		4
.L_34:
        /*0018*/ 	.byte	0x04, 0x17
        /*001a*/ 	.short	(.L_36 - .L_35)
.L_35:
        /*001c*/ 	.word	0x00000000
        /*0020*/ 	.short	0x0003
        /*0022*/ 	.short	0x0018
        /*0024*/ 	.byte	0x00, 0xf5, 0x21, 0x00


	//----- nvinfo : EIATTR_KPARAM_INFO
	.align		4
.L_36:
        /*0028*/ 	.byte	0x04, 0x17
        /*002a*/ 	.short	(.L_38 - .L_37)
.L_37:
        /*002c*/ 	.word	0x00000000
        /*0030*/ 	.short	0x0002
        /*0032*/ 	.short	0x0010
        /*0034*/ 	.byte	0x00, 0xf5, 0x21, 0x00


	//----- nvinfo : EIATTR_KPARAM_INFO
	.align		4
.L_38:
        /*0038*/ 	.byte	0x04, 0x17
        /*003a*/ 	.short	(.L_40 - .L_39)
.L_39:
        /*003c*/ 	.word	0x00000000
        /*0040*/ 	.short	0x0001
        /*0042*/ 	.short	0x0008
        /*0044*/ 	.byte	0x00, 0xf5, 0x21, 0x00


	//----- nvinfo : EIATTR_KPARAM_INFO
	.align		4
.L_40:
        /*0048*/ 	.byte	0x04, 0x17
        /*004a*/ 	.short	(.L_42 - .L_41)
.L_41:
        /*004c*/ 	.word	0x00000000
        /*0050*/ 	.short	0x0000
        /*0052*/ 	.short	0x0000
        /*0054*/ 	.byte	0x00, 0xf5, 0x21, 0x00


	//----- nvinfo : EIATTR_SPARSE_MMA_MASK
	.align		4
.L_42:
        /*0058*/ 	.byte	0x03, 0x50
        /*005a*/ 	.short	0x0000


	//----- nvinfo : EIATTR_MAXREG_COUNT
	.align		4
        /*005c*/ 	.byte	0x03, 0x1b
        /*005e*/ 	.short	0x00ff


	//----- nvinfo : EIATTR_MERCURY_ISA_VERSION
	.align		4
        /*0060*/ 	.byte	0x03, 0x5f
        /*0062*/ 	.short	0x0101


	//----- nvinfo : EIATTR_VRC_CTA_INIT_COUNT
	.align		4
        /*0064*/ 	.byte	0x02, 0x4a
	.zero		1
	.zero		1


	//----- nvinfo : EIATTR_EXIT_INSTR_OFFSETS
	.align		4
        /*0068*/ 	.byte	0x04, 0x1c
        /*006a*/ 	.short	(.L_44 - .L_43)


	//   ....[0]....
.L_43:
        /*006c*/ 	.word	0x00000070


	//   ....[1]....
        /*0070*/ 	.word	0x000000d0


	//   ....[2]....
        /*0074*/ 	.word	0x00000170


	//----- nvinfo : EIATTR_CBANK_PARAM_SIZE
	.align		4
.L_44:
        /*0078*/ 	.byte	0x03, 0x19
        /*007a*/ 	.short	0x0024


	//----- nvinfo : EIATTR_PARAM_CBANK
	.align		4
        /*007c*/ 	.byte	0x04, 0x0a
        /*007e*/ 	.short	(.L_46 - .L_45)
	.align		4
.L_45:
        /*0080*/ 	.word	index@(.nv.constant0._Z6finishPiS_S_S_i)
        /*0084*/ 	.short	0x0380
        /*0086*/ 	.short	0x0024


	//----- nvinfo : EIATTR_SW_WAR
	.align		4
.L_46:
        /*0088*/ 	.byte	0x04, 0x36
        /*008a*/ 	.short	(.L_48 - .L_47)
.L_47:
        /*008c*/ 	.word	0x00000008
.L_48:


//--------------------- .nv.info._Z6concatPiS_    --------------------------
	.section	.nv.info._Z6concatPiS_,"",@"SHT_CUDA_INFO"
	.sectionflags	@""
	.align	4


	//----- nvinfo : EIATTR_CUDA_API_VERSION
	.align		4
        /*0000*/ 	.byte	0x04, 0x37
        /*0002*/ 	.short	(.L_50 - .L_49)
.L_49:
        /*0004*/ 	.word	0x00000082


	//----- nvinfo : EIATTR_KPARAM_INFO
	.align		4
.L_50:
        /*0008*/ 	.byte	0x04, 0x17
        /*000a*/ 	.short	(.L_52 - .L_51)
.L_51:
        /*000c*/ 	.word	0x00000000
        /*0010*/ 	.short	0x0001
        /*0012*/ 	.short	0x0008
        /*0014*/ 	.byte	0x00, 0xf5, 0x21, 0x00


	//----- nvinfo : EIATTR_KPARAM_INFO
	.align		4
.L_52:
        /*0018*/ 	.byte	0x04, 0x17
        /*001a*/ 	.short	(.L_54 - .L_53)
.L_53:
        /*001c*/ 	.word	0x00000000
        /*0020*/ 	.short	0x0000
        /*0022*/ 	.short	0x0000
        /*0024*/ 	.byte	0x00, 0xf5, 0x21, 0x00


	//----- nvinfo : EIATTR_SPARSE_MMA_MASK
	.align		4
.L_54:
        /*0028*/ 	.byte	0x03, 0x50
        /*002a*/ 	.short	0x0000


	//----- nvinfo : EIATTR_MAXREG_COUNT
	.align		4
        /*002c*/ 	.byte	0x03, 0x1b
        /*002e*/ 	.short	0x00ff


	//----- nvinfo : EIATTR_MERCURY_ISA_VERSION
	.align		4
        /*0030*/ 	.byte	0x03, 0x5f
        /*0032*/ 	.short	0x0101


	//----- nvinfo : EIATTR_VRC_CTA_INIT_COUNT
	.align		4
        /*0034*/ 	.byte	0x02, 0x4a
	.zero		1
	.zero		1


	//----- nvinfo : EIATTR_EXIT_INSTR_OFFSETS
	.align		4
        /*0038*/ 	.byte	0x04, 0x1c
        /*003a*/ 	.short	(.L_56 - .L_55)


	//   ....[0]....
.L_55:
        /*003c*/ 	.word	0x00000030


	//   ....[1]....
        /*0040*/ 	.word	0x00000110


	//----- nvinfo : EIATTR_CBANK_PARAM_SIZE
	.align		4
.L_56:
        /*0044*/ 	.byte	0x03, 0x19
        /*0046*/ 	.short	0x0010


	//----- nvinfo : EIATTR_PARAM_CBANK
	.align		4
        /*0048*/ 	.byte	0x04, 0x0a
        /*004a*/ 	.short	(.L_58 - .L_57)
	.align		4
.L_57:
        /*004c*/ 	.word	index@(.nv.constant0._Z6concatPiS_)
        /*0050*/ 	.short	0x0380
        /*0052*/ 	.short	0x0010


	//----- nvinfo : EIATTR_SW_WAR
	.align		4
.L_58:
        /*0054*/ 	.byte	0x04, 0x36
        /*0056*/ 	.short	(.L_60 - .L_59)
.L_59:
        /*0058*/ 	.word	0x00000008
.L_60:


//--------------------- .nv.info._Z10sum_reducePii --------------------------
	.section	.nv.info._Z10sum_reducePii,"",@"SHT_CUDA_INFO"
	.sectionflags	@""
	.align	4


	//----- nvinfo : EIATTR_CUDA_API_VERSION
	.align		4
        /*0000*/ 	.byte	0x04, 0x37
        /*0002*/ 	.short	(.L_62 - .L_61)
.L_61:
        /*0004*/ 	.word	0x00000082


	//----- nvinfo : EIATTR_KPARAM_INFO
	.align		4
.L_62:
        /*0008*/ 	.byte	0x04, 0x17
        /*000a*/ 	.short	(.L_64 - .L_63)
.L_63:
        /*000c*/ 	.word	0x00000000
        /*0010*/ 	.short	0x0001
        /*0012*/ 	.short	0x0008
        /*0014*/ 	.byte	0x00, 0xf0, 0x11, 0x00


	//----- nvinfo : EIATTR_KPARAM_INFO
	.align		4
.L_64:
        /*0018*/ 	.byte	0x04, 0x17
        /*001a*/ 	.short	(.L_66 - .L_65)
.L_65:
        /*001c*/ 	.word	0x00000000
        /*0020*/ 	.short	0x0000
        /*0022*/ 	.short	0x0000
        /*0024*/ 	.byte	0x00, 0xf5, 0x21, 0x00


	//----- nvinfo : EIATTR_SPARSE_MMA_MASK
	.align		4
.L_66:
        /*0028*/ 	.byte	0x03, 0x50
        /*002a*/ 	.short	0x0000


	//----- nvinfo : EIATTR_MAXREG_COUNT
	.align		4
        /*002c*/ 	.byte	0x03, 0x1b
        /*002e*/ 	.short	0x00ff


	//----- nvinfo : EIATTR_NUM_BARRIERS
	.align		4
        /*0030*/ 	.byte	0x02, 0x4c
        /*0032*/ 	.byte	0x01
	.zero		1


	//----- nvinfo : EIATTR_EXTERNS
	.align		4
        /*0034*/ 	.byte	0x04, 0x0f
        /*0036*/ 	.short	(.L_68 - .L_67)


	//   ....[0]....
	.align		4
.L_67:
        /*0038*/ 	.word	index@(vprintf)


	//----- nvinfo : EIATTR_MERCURY_ISA_VERSION
	.align		4
.L_68:
        /*003c*/ 	.byte	0x03, 0x5f
        /*003e*/ 	.short	0x0101


	//----- nvinfo : EIATTR_VRC_CTA_INIT_COUNT
	.align		4
        /*0040*/ 	.byte	0x02, 0x4a
	.zero		1
	.zero		1


	//----- nvinfo : EIATTR_SYSCALL_OFFSETS
	.align		4
        /*0044*/ 	.byte	0x04, 0x46
        /*0046*/ 	.short	(.L_70 - .L_69)


	//   ....[0]....
.L_69:
        /*0048*/ 	.word	0x000000a0


	//----- nvinfo : EIATTR_EXIT_INSTR_OFFSETS
	.align		4
.L_70:
        /*004c*/ 	.byte	0x04, 0x1c
        /*004e*/ 	.short	(.L_72 - .L_71)


	//   ....[0]....
.L_71:
        /*0050*/ 	.word	0x00000290


	//----- nvinfo : EIATTR_CBANK_PARAM_SIZE
	.align		4
.L_72:
        /*0054*/ 	.byte	0x03, 0x19
        /*0056*/ 	.short	0x000c


	//----- nvinfo : EIATTR_PARAM_CBANK
	.align		4
        /*0058*/ 	.byte	0x04, 0x0a
        /*005a*/ 	.short	(.L_74 - .L_73)
	.align		4
.L_73:
        /*005c*/ 	.word	index@(.nv.constant0._Z10sum_reducePii)
        /*0060*/ 	.short	0x0380
        /*0062*/ 	.short	0x000c


	//----- nvinfo : EIATTR_SW_WAR
	.align		4
.L_74:
        /*0064*/ 	.byte	0x04, 0x36
        /*0066*/ 	.short	(.L_76 - .L_75)
.L_75:
        /*0068*/ 	.word	0x00000008
.L_76:


//--------------------- .nv.info._Z14parallelPrefixPiS_S_i --------------------------
	.section	.nv.info._Z14parallelPrefixPiS_S_i,"",@"SHT_CUDA_INFO"
	.sectionflags	@""
	.align	4


	//----- nvinfo : EIATTR_CUDA_API_VERSION
	.align		4
        /*0000*/ 	.byte	0x04, 0x37
        /*0002*/ 	.short	(.L_78 - .L_77)
.L_77:
        /*0004*/ 	.word	0x00000082


	//----- nvinfo : EIATTR_KPARAM_INFO
	.align		4
.L_78:
        /*0008*/ 	.byte	0x04, 0x17
        /*000a*/ 	.short	(.L_80 - .L_79)
.L_79:
        /*000c*/ 	.word	0x00000000
        /*0010*/ 	.short	0x0003
        /*0012*/ 	.short	0x0018
        /*0014*/ 	.byte	0x00, 0xf0, 0x11, 0x00


	//----- nvinfo : EIATTR_KPARAM_INFO
	.align		4
.L_80:
        /*0018*/ 	.byte	0x04, 0x17
        /*001a*/ 	.short	(.L_82 - .L_81)
.L_81:
        /*001c*/ 	.word	0x00000000
        /*0020*/ 	.short	0x0002
        /*0022*/ 	.short	0x0010
        /*0024*/ 	.byte	0x00, 0xf5, 0x21, 0x00


	//----- nvinfo : EIATTR_KPARAM_INFO
	.align		4
.L_82:
        /*0028*/ 	.byte	0x04, 0x17
        /*002a*/ 	.short	(.L_84 - .L_83)
.L_83:
        /*002c*/ 	.word	0x00000000
        /*0030*/ 	.short	0x0001
        /*0032*/ 	.short	0x0008
        /*0034*/ 	.byte	0x00, 0xf5, 0x21, 0x00


	//----- nvinfo : EIATTR_KPARAM_INFO
	.align		4
.L_84:
        /*0038*/ 	.byte	0x04, 0x17
        /*003a*/ 	.short	(.L_86 - .L_85)
.L_85:
        /*003c*/ 	.word	0x00000000
        /*0040*/ 	.short	0x0000
        /*0042*/ 	.short	0x0000
        /*0044*/ 	.byte	0x00, 0xf5, 0x21, 0x00


	//----- nvinfo : EIATTR_SPARSE_MMA_MASK
	.align		4
.L_86:
        /*0048*/ 	.byte	0x03, 0x50
        /*004a*/ 	.short	0x0000


	//----- nvinfo : EIATTR_MAXREG_COUNT
	.align		4
        /*004c*/ 	.byte	0x03, 0x1b
        /*004e*/ 	.short	0x00ff


	//----- nvinfo : EIATTR_NUM_BARRIERS
	.align		4
        /*0050*/ 	.byte	0x02, 0x4c
        /*0052*/ 	.byte	0x01
	.zero		1


	//----- nvinfo : EIATTR_MERCURY_ISA_VERSION
	.align		4
        /*0054*/ 	.byte	0x03, 0x5f
        /*0056*/ 	.short	0x0101


	//----- nvinfo : EIATTR_VRC_CTA_INIT_COUNT
	.align		4
        /*0058*/ 	.byte	0x02, 0x4a
	.zero		1
	.zero		1


	//----- nvinfo : EIATTR_EXIT_INSTR_OFFSETS
	.align		4
        /*005c*/ 	.byte	0x04, 0x1c
        /*005e*/ 	.short	(.L_88 - .L_87)


	//   ....[0]....
.L_87:
        /*0060*/ 	.word	0x00000070


	//   ....[1]....
        /*0064*/ 	.word	0x00000420


	//   ....[2]....
        /*0068*/ 	.word	0x00000460


	//----- nvinfo : EIATTR_CBANK_PARAM_SIZE
	.align		4
.L_88:
        /*006c*/ 	.byte	0x03, 0x19
        /*006e*/ 	.short	0x001c


	//----- nvinfo : EIATTR_PARAM_CBANK
	.align		4
        /*0070*/ 	.byte	0x04, 0x0a
        /*0072*/ 	.short	(.L_90 - .L_89)
	.align		4
.L_89:
        /*0074*/ 	.word	index@(.nv.constant0._Z14parallelPrefixPiS_S_i)
        /*0078*/ 	.short	0x0380
        /*007a*/ 	.short	0x001c


	//----- nvinfo : EIATTR_SW_WAR
	.align		4
.L_90:
        /*007c*/ 	.byte	0x04, 0x36
        /*007e*/ 	.short	(.L_92 - .L_91)
.L_91:
        /*0080*/ 	.word	0x00000008
.L_92:


//--------------------- .nv.info._Z5setupPiS_S_i  --------------------------
	.section	.nv.info._Z5setupPiS_S_i,"",@"SHT_CUDA_INFO"
	.sectionflags	@""
	.align	4


	//----- nvinfo : EIATTR_CUDA_API_VERSION
	.align		4
        /*0000*/ 	.byte	0x04, 0x37
        /*0002*/ 	.short	(.L_94 - .L_93)
.L_93:
        /*0004*/ 	.word	0x00000082


	//----- nvinfo : EIATTR_KPARAM_INFO
	.align		4
.L_94:
        /*0008*/ 	.byte	0x04, 0x17
        /*000a*/ 	.short	(.L_96 - .L_95)
.L_95:
        /*000c*/ 	.word	0x00000000
        /*0010*/ 	.short	0x0003
        /*0012*/ 	.short	0x0018
        /*0014*/ 	.byte	0x00, 0xf0, 0x11, 0x00


	//----- nvinfo : EIATTR_KPARAM_INFO
	.align		4
.L_96:
        /*0018*/ 	.byte	0x04, 0x17
        /*001a*/ 	.short	(.L_98 - .L_97)
.L_97:
        /*001c*/ 	.word	0x00000000
        /*0020*/ 	.short	0x0002
        /*0022*/ 	.short	0x0010
        /*0024*/ 	.byte	0x00, 0xf5, 0x21, 0x00


	//----- nvinfo : EIATTR_KPARAM_INFO
	.align		4
.L_98:
        /*0028*/ 	.byte	0x04, 0x17
        /*002a*/ 	.short	(.L_100 - .L_99)
.L_99:
        /*002c*/ 	.word	0x00000000
        /*0030*/ 	.short	0x0001
        /*0032*/ 	.short	0x0008
        /*0034*/ 	.byte	0x00, 0xf5, 0x21, 0x00


	//----- nvinfo : EIATTR_KPARAM_INFO
	.align		4
.L_100:
        /*0038*/ 	.byte	0x04, 0x17
        /*003a*/ 	.short	(.L_102 - .L_101)
.L_101:
        /*003c*/ 	.word	0x00000000
        /*0040*/ 	.short	0x0000
        /*0042*/ 	.short	0x0000
        /*0044*/ 	.byte	0x00, 0xf5, 0x21, 0x00


	//----- nvinfo : EIATTR_SPARSE_MMA_MASK
	.align		4
.L_102:
        /*0048*/ 	.byte	0x03, 0x50
        /*004a*/ 	.short	0x0000


	//----- nvinfo : EIATTR_MAXREG_COUNT
	.align		4
        /*004c*/ 	.byte	0x03, 0x1b
        /*004e*/ 	.short	0x00ff


	//----- nvinfo : EIATTR_MERCURY_ISA_VERSION
	.align		4
        /*0050*/ 	.byte	0x03, 0x5f
        /*0052*/ 	.short	0x0101


	//----- nvinfo : EIATTR_INT_WARP_WIDE_INSTR_OFFSETS
	.align		4
        /*0054*/ 	.byte	0x04, 0x31
        /*0056*/ 	.short	(.L_104 - .L_103)


	//   ....[0]....
.L_103:
        /*0058*/ 	.word	0x00000110


	//----- nvinfo : EIATTR_VRC_CTA_INIT_COUNT
	.align		4
.L_104:
        /*005c*/ 	.byte	0x02, 0x4a
	.zero		1
	.zero		1


	//----- nvinfo : EIATTR_EXIT_INSTR_OFFSETS
	.align		4
        /*0060*/ 	.byte	0x04, 0x1c
        /*0062*/ 	.short	(.L_106 - .L_105)


	//   ....[0]....
.L_105:
        /*0064*/ 	.word	0x00000070


	//   ....[1]....
        /*0068*/ 	.word	0x000001a0


	//   ....[2]....
        /*006c*/ 	.word	0x000001e0


	//----- nvinfo : EIATTR_CRS_STACK_SIZE
	.align		4
.L_106:
        /*0070*/ 	.byte	0x04, 0x1e
        /*0072*/ 	.short	(.L_108 - .L_107)
.L_107:
        /*0074*/ 	.word	0x00000000


	//----- nvinfo : EIATTR_CBANK_PARAM_SIZE
	.align		4
.L_108:
        /*0078*/ 	.byte	0x03, 0x19
        /*007a*/ 	.short	0x001c


	//----- nvinfo : EIATTR_PARAM_CBANK
	.align		4
        /*007c*/ 	.byte	0x04, 0x0a
        /*007e*/ 	.short	(.L_110 - .L_109)
	.align		4
.L_109:
        /*0080*/ 	.word	index@(.nv.constant0._Z5setupPiS_S_i)
        /*0084*/ 	.short	0x0380
        /*0086*/ 	.short	0x001c


	//----- nvinfo : EIATTR_SW_WAR
	.align		4
.L_110:
        /*0088*/ 	.byte	0x04, 0x36
        /*008a*/ 	.short	(.L_112 - .L_111)
.L_111:
        /*008c*/ 	.word	0x00000008
.L_112:


//--------------------- .nv.callgraph             --------------------------
	.section	.nv.callgraph,"",@"SHT_CUDA_CALLGRAPH"
	.align	4
	.sectionentsize	8
	.align		4
        /*0000*/ 	.word	0x00000000
	.align		4
        /*0004*/ 	.word	0xffffffff
	.align		4
        /*0008*/ 	.word	index@(_Z10sum_reducePii)
	.align		4
        /*000c*/ 	.word	index@(vprintf)
	.align		4
        /*0010*/ 	.word	0x00000000
	.align		4
        /*0014*/ 	.word	0xfffffffe
	.align		4
        /*0018*/ 	.word	0x00000000
	.align		4
        /*001c*/ 	.word	0xfffffffd
	.align		4
        /*0020*/ 	.word	0x00000000
	.align		4
        /*0024*/ 	.word	0xfffffffc


//--------------------- .nv.constant4             --------------------------
	.section	.nv.constant4,"a",@progbits
	.align	8
	.align		8
.nv.constant4:
        /*0000*/ 	.dword	$str
	.align		8
        /*0008*/ 	.dword	vprintf


//--------------------- .text._Z6finishPiS_S_S_i  --------------------------
	.section	.text._Z6finishPiS_S_S_i,"ax",@progbits
	.align	128
        .global         _Z6finishPiS_S_S_i
        .type           _Z6finishPiS_S_S_i,@function
        .size           _Z6finishPiS_S_S_i,(.L_x_9 - _Z6finishPiS_S_S_i)
        .other          _Z6finishPiS_S_S_i,@"STO_CUDA_ENTRY STV_DEFAULT"
_Z6finishPiS_S_S_i:
.text._Z6finishPiS_S_S_i:
[----:B------:R-:W-:Y:S01]  /*0000*/  LDC R1, c[0x0][0x37c] ;  /* 0x0000df00ff017b82 */ /* 0x000fe20000000800 */
[----:B------:R-:W0:Y:S07]  /*0010*/  S2R R0, SR_TID.X ;  /* 0x0000000000007919 */ /* 0x000e2e0000002100 */
[----:B------:R-:W0:Y:S01]  /*0020*/  S2UR UR4, SR_CTAID.X ;  /* 0x00000000000479c3 */ /* 0x000e220000002500 */
[----:B------:R-:W1:Y:S07]  /*0030*/  LDCU UR5, c[0x0][0x3a0] ;  /* 0x00007400ff0577ac */ /* 0x000e6e0008000800 */
[----:B------:R-:W0:Y:S02]  /*0040*/  LDC R7, c[0x0][0x360] ;  /* 0x0000d800ff077b82 */ /* 0x000e240000000800 */
[----:B0-----:R-:W-:-:S05]  /*0050*/  IMAD R7, R7, UR4, R0 ;  /* 0x0000000407077c24 */ /* 0x001fca000f8e0200 */
[----:B-1----:R-:W-:-:S13]  /*0060*/  ISETP.GE.AND P0, PT, R7, UR5, PT ;  /* 0x0000000507007c0c */ /* 0x002fda000bf06270 */
[----:B------:R-:W-:Y:S05]  /*0070*/  @P0 EXIT ;  /* 0x000000000000094d */ /* 0x000fea0003800000 */
[----:B------:R-:W0:Y:S01]  /*0080*/  LDC.64 R2, c[0x0][0x380] ;  /* 0x0000e000ff027b82 */ /* 0x000e220000000a00 */
[----:B------:R-:W1:Y:S01]  /*0090*/  LDCU.64 UR4, c[0x0][0x358] ;  /* 0x00006b00ff0477ac */ /* 0x000e620008000a00 */
[----:B0-----:R-:W-:-:S06]  /*00a0*/  IMAD.WIDE R2, R7, 0x4, R2 ;  /* 0x0000000407027825 */ /* 0x001fcc00078e0202 */
[----:B-1----:R-:W2:Y:S02]  /*00b0*/  LDG.E R2, desc[UR4][R2.64] ;  /* 0x0000000402027981 */ /* 0x002ea4000c1e1900 */
[----:B--2---:R-:W-:-:S13]  /*00c0*/  ISETP.NE.AND P0, PT, R2, 0x1, PT ;  /* 0x000000010200780c */ /* 0x004fda0003f05270 */
[----:B------:R-:W-:Y:S05]  /*00d0*/  @P0 EXIT ;  /* 0x000000000000094d */ /* 0x000fea0003800000 */
[----:B------:R-:W0:Y:S08]  /*00e0*/  LDC.64 R4, c[0x0][0x388] ;  /* 0x0000e200ff047b82 */ /* 0x000e300000000a00 */
[----:B------:R-:W1:Y:S01]  /*00f0*/  LDC.64 R2, c[0x0][0x398] ;  /* 0x0000e600ff027b82 */ /* 0x000e620000000a00 */
[----:B0-----:R-:W-:-:S06]  /*0100*/  IMAD.WIDE R4, R7, 0x4, R4 ;  /* 0x0000000407047825 */ /* 0x001fcc00078e0204 */
[----:B------:R-:W2:Y:S01]  /*0110*/  LDG.E R5, desc[UR4][R4.64] ;  /* 0x0000000404057981 */ /* 0x000ea2000c1e1900 */
[----:B-1----:R-:W-:Y:S02]  /*0120*/  IMAD.WIDE R2, R7, 0x4, R2 ;  /* 0x0000000407027825 */ /* 0x002fe400078e0202 */
[----:B------:R-:W2:Y:S04]  /*0130*/  LDC.64 R6, c[0x0][0x390] ;  /* 0x0000e400ff067b82 */ /* 0x000ea80000000a00 */
[----:B------:R-:W3:Y:S01]  /*0140*/  LDG.E R3, desc[UR4][R2.64] ;  /* 0x0000000402037981 */ /* 0x000ee2000c1e1900 */
[----:B--2---:R-:W-:-:S05]  /*0150*/  IMAD.WIDE R6, R5, 0x4, R6 ;  /* 0x0000000405067825 */ /* 0x004fca00078e0206 */
[----:B---3--:R-:W-:Y:S01]  /*0160*/  STG.E desc[UR4][R6.64+-0x4], R3 ;  /* 0xfffffc0306007986 */ /* 0x008fe2000c101904 */
[----:B------:R-:W-:Y:S05]  /*0170*/  EXIT ;  /* 0x000000000000794d */ /* 0x000fea0003800000 */
.L_x_0:
[----:B------:R-:W-:-:S00]  /*0180*/  BRA `(.L_x_0) ;  /* 0xfffffffc00fc7947 */ /* 0x000fc0000383ffff */
[----:B------:R-:W-:-:S00]  /*0190*/  NOP ;  /* 0x0000000000007918 */ /* 0x000fc00000000000 */
        /* <DEDUP_REMOVED lines=14> */
.L_x_9:


//--------------------- .text._Z6concatPiS_       --------------------------
	.section	.text._Z6concatPiS_,"ax",@progbits
	.align	128
        .global         _Z6concatPiS_
        .type           _Z6concatPiS_,@function
        .size           _Z6concatPiS_,(.L_x_10 - _Z6concatPiS_)
        .other          _Z6concatPiS_,@"STO_CUDA_ENTRY STV_DEFAULT"
_Z6concatPiS_:
.text._Z6concatPiS_:
[----:B------:R-:W-:Y:S01]  /*0000*/  LDC R1, c[0x0][0x37c] ;  /* 0x0000df00ff017b82 */ /* 0x000fe20000000800 */
[----:B------:R-:W0:Y:S02]  /*0010*/  S2R R9, SR_CTAID.X ;  /* 0x0000000000097919 */ /* 0x000e240000002500 */
[----:B0-----:R-:W-:-:S13]  /*0020*/  ISETP.NE.AND P0, PT, R9, RZ, PT ;  /* 0x000000ff0900720c */ /* 0x001fda0003f05270 */
[----:B------:R-:W-:Y:S05]  /*0030*/  @!P0 EXIT ;  /* 0x000000000000894d */ /* 0x000fea0003800000 */
[----:B------:R-:W0:Y:S01]  /*0040*/  S2R R0, SR_TID.X ;  /* 0x0000000000007919 */ /* 0x000e220000002100 */
[----:B------:R-:W1:Y:S01]  /*0050*/  LDC.64 R2, c[0x0][0x380] ;  /* 0x0000e000ff027b82 */ /* 0x000e620000000a00 */
[----:B------:R-:W0:Y:S01]  /*0060*/  LDCU UR6, c[0x0][0x360] ;  /* 0x00006c00ff0677ac */ /* 0x000e220008000800 */
[----:B------:R-:W-:Y:S01]  /*0070*/  IADD3 R7, PT, PT, R9, -0x1, RZ ;  /* 0xffffffff09077810 */ /* 0x000fe20007ffe0ff */
[----:B------:R-:W2:Y:S05]  /*0080*/  LDCU.64 UR4, c[0x0][0x358] ;  /* 0x00006b00ff0477ac */ /* 0x000eaa0008000a00 */
[----:B------:R-:W3:Y:S01]  /*0090*/  LDC.64 R4, c[0x0][0x388] ;  /* 0x0000e200ff047b82 */ /* 0x000ee20000000a00 */
[----:B-1----:R-:W-:-:S06]  /*00a0*/  IMAD.WIDE.U32 R2, R7, 0x4, R2 ;  /* 0x0000000407027825 */ /* 0x002fcc00078e0002 */
[----:B--2---:R-:W2:Y:S01]  /*00b0*/  LDG.E R2, desc[UR4][R2.64] ;  /* 0x0000000402027981 */ /* 0x004ea2000c1e1900 */
[----:B0-----:R-:W-:-:S04]  /*00c0*/  IMAD R9, R9, UR6, R0 ;  /* 0x0000000609097c24 */ /* 0x001fc8000f8e0200 */
[----:B---3--:R-:W-:-:S05]  /*00d0*/  IMAD.WIDE R4, R9, 0x4, R4 ;  /* 0x0000000409047825 */ /* 0x008fca00078e0204 */
[----:B------:R-:W2:Y:S02]  /*00e0*/  LDG.E R7, desc[UR4][R4.64] ;  /* 0x0000000404077981 */ /* 0x000ea4000c1e1900 */
[----:B--2---:R-:W-:-:S05]  /*00f0*/  IADD3 R7, PT, PT, R2, R7, RZ ;  /* 0x0000000702077210 */ /* 0x004fca0007ffe0ff */
[----:B------:R-:W-:Y:S01]  /*0100*/  STG.E desc[UR4][R4.64], R7 ;  /* 0x0000000704007986 */ /* 0x000fe2000c101904 */
[----:B------:R-:W-:Y:S05]  /*0110*/  EXIT ;  /* 0x000000000000794d */ /* 0x000fea0003800000 */
.L_x_1:
        /* <DEDUP_REMOVED lines=14> */
.L_x_10:


//--------------------- .text._Z10sum_reducePii   --------------------------
	.section	.text._Z10sum_reducePii,"ax",@progbits
	.align	128
        .global         _Z10sum_reducePii
        .type           _Z10sum_reducePii,@function
        .size           _Z10sum_reducePii,(.L_x_11 - _Z10sum_reducePii)
        .other          _Z10sum_reducePii,@"STO_CUDA_ENTRY STV_DEFAULT"
_Z10sum_reducePii:
.text._Z10sum_reducePii:
[----:B------:R-:W0:Y:S01]  /*0000*/  LDC R1, c[0x0][0x37c] ;  /* 0x0000df00ff017b82 */ /* 0x000e220000000800 */
[----:B------:R-:W-:Y:S01]  /*0010*/  MOV R0, 0x8 ;  /* 0x0000000800007802 */ /* 0x000fe20000000f00 */
[----:B------:R-:W1:Y:S01]  /*0020*/  S2R R16, SR_TID.X ;  /* 0x0000000000107919 */ /* 0x000e620000002100 */
[----:B------:R-:W2:Y:S01]  /*0030*/  LDCU.64 UR4, c[0x4][URZ] ;  /* 0x01000000ff0477ac */ /* 0x000ea20008000a00 */
[----:B------:R-:W-:-:S04]  /*0040*/  CS2R R6, SRZ ;  /* 0x0000000000067805 */ /* 0x000fc8000001ff00 */
[----:B------:R3:W4:Y:S01]  /*0050*/  LDC.64 R2, c[0x4][R0] ;  /* 0x0100000000027b82 */ /* 0x0007220000000a00 */
[----:B------:R-:W0:Y:S01]  /*0060*/  LDCU.64 UR36, c[0x0][0x358] ;  /* 0x00006b00ff2477ac */ /* 0x000e220008000a00 */
[----:B--2---:R-:W-:Y:S02]  /*0070*/  IMAD.U32 R4, RZ, RZ, UR4 ;  /* 0x00000004ff047e24 */ /* 0x004fe4000f8e00ff */
[----:B---3--:R-:W-:-:S07]  /*0080*/  IMAD.U32 R5, RZ, RZ, UR5 ;  /* 0x00000005ff057e24 */ /* 0x008fce000f8e00ff */
[----:B------:R-:W-:-:S07]  /*0090*/  LEPC R20, `(.L_x_2) ;  /* 0x000000001014794e */ /* 0x000fce0000000000 */
[----:B01--4-:R-:W-:Y:S05]  /*00a0*/  CALL.ABS.NOINC R2 ;  /* 0x0000000002007343 */ /* 0x013fea0003c00000 */
.L_x_2:
[----:B------:R-:W0:Y:S02]  /*00b0*/  LDC.64 R2, c[0x0][0x380] ;  /* 0x0000e000ff027b82 */ /* 0x000e240000000a00 */
[----:B0-----:R-:W-:-:S05]  /*00c0*/  IMAD.WIDE.U32 R2, R16, 0x4, R2 ;  /* 0x0000000410027825 */ /* 0x001fca00078e0002 */
[----:B------:R-:W2:Y:S01]  /*00d0*/  LDG.E R0, desc[UR36][R2.64] ;  /* 0x0000002402007981 */ /* 0x000ea2000c1e1900 */
[----:B------:R-:W-:Y:S01]  /*00e0*/  MOV R4, 0x400 ;  /* 0x0000040000047802 */ /* 0x000fe20000000f00 */
[----:B------:R-:W-:Y:S05]  /*00f0*/  WARPSYNC.ALL ;  /* 0x0000000000007948 */ /* 0x000fea0003800000 */
[----:B------:R-:W0:Y:S01]  /*0100*/  S2R R5, SR_CgaCtaId ;  /* 0x0000000000057919 */ /* 0x000e220000008800 */
[----:B------:R-:W1:Y:S02]  /*0110*/  LDCU UR4, c[0x0][0x388] ;  /* 0x00007100ff0477ac */ /* 0x000e640008000800 */
[----:B-1----:R-:W-:Y:S01]  /*0120*/  UISETP.GE.AND UP0, UPT, UR4, 0x2, UPT ;  /* 0x000000020400788c */ /* 0x002fe2000bf06270 */
[----:B0-----:R-:W-:-:S05]  /*0130*/  LEA R5, R5, R4, 0x18 ;  /* 0x0000000405057211 */ /* 0x001fca00078ec0ff */
[----:B------:R-:W-:-:S05]  /*0140*/  IMAD R7, R16, 0x4, R5 ;  /* 0x0000000410077824 */ /* 0x000fca00078e0205 */
[----:B--2---:R0:W-:Y:S01]  /*0150*/  STS [R7], R0 ;  /* 0x0000000007007388 */ /* 0x0041e20000000800 */
[----:B------:R-:W-:Y:S06]  /*0160*/  BAR.SYNC.DEFER_BLOCKING 0x0 ;  /* 0x0000000000007b1d */ /* 0x000fec0000010000 */
[----:B------:R-:W-:Y:S05]  /*0170*/  BRA.U !UP0, `(.L_x_3) ;  /* 0x00000001083c7547 */ /* 0x000fea000b800000 */
[----:B0-----:R-:W-:Y:S01]  /*0180*/  HFMA2 R0, -RZ, RZ, 0, 0 ;  /* 0x00000000ff007431 */ /* 0x001fe200000001ff */
[----:B------:R-:W0:Y:S01]  /*0190*/  LDCU UR5, c[0x0][0x388] ;  /* 0x00007100ff0577ac */ /* 0x000e220008000800 */
[----:B------:R-:W-:-:S05]  /*01a0*/  UMOV UR4, 0x1 ;  /* 0x0000000100047882 */ /* 0x000fca0000000000 */
.L_x_4:
[----:B------:R-:W-:-:S13]  /*01b0*/  ISETP.GE.U32.AND P0, PT, R16, UR4, PT ;  /* 0x0000000410007c0c */ /* 0x000fda000bf06070 */
[----:B------:R-:W-:Y:S01]  /*01c0*/  @P0 VIADD R4, R16, -UR4 ;  /* 0x8000000410040c36 */ /* 0x000fe20008000000 */
[----:B------:R-:W-:-:S03]  /*01d0*/  USHF.L.U32 UR4, UR4, 0x1, URZ ;  /* 0x0000000104047899 */ /* 0x000fc600080006ff */
[----:B------:R-:W-:Y:S01]  /*01e0*/  @P0 IMAD R4, R4, 0x4, R5 ;  /* 0x0000000404040824 */ /* 0x000fe200078e0205 */
[----:B0-----:R-:W-:-:S04]  /*01f0*/  UISETP.GE.AND UP0, UPT, UR4, UR5, UPT ;  /* 0x000000050400728c */ /* 0x001fc8000bf06270 */
[----:B------:R-:W-:Y:S01]  /*0200*/  @P0 LDS R0, [R4] ;  /* 0x0000000004000984 */ /* 0x000fe20000000800 */
[----:B------:R-:W-:Y:S06]  /*0210*/  BAR.SYNC.DEFER_BLOCKING 0x0 ;  /* 0x0000000000007b1d */ /* 0x000fec0000010000 */
[----:B------:R-:W0:Y:S02]  /*0220*/  @P0 LDS R9, [R7] ;  /* 0x0000000007090984 */ /* 0x000e240000000800 */
[----:B01----:R-:W-:-:S05]  /*0230*/  @P0 IADD3 R6, PT, PT, R0, R9, RZ ;  /* 0x0000000900060210 */ /* 0x003fca0007ffe0ff */
[----:B------:R1:W-:Y:S01]  /*0240*/  @P0 STS [R7], R6 ;  /* 0x0000000607000388 */ /* 0x0003e20000000800 */
[----:B------:R-:W-:Y:S06]  /*0250*/  BAR.SYNC.DEFER_BLOCKING 0x0 ;  /* 0x0000000000007b1d */ /* 0x000fec0000010000 */
[----:B------:R-:W-:Y:S05]  /*0260*/  BRA.U !UP0, `(.L_x_4) ;  /* 0xfffffffd08d07547 */ /* 0x000fea000b83ffff */
.L_x_3:
[----:B01----:R-:W0:Y:S04]  /*0270*/  LDS R7, [R7] ;  /* 0x0000000007077984 */ /* 0x003e280000000800 */
[----:B0-----:R-:W-:Y:S01]  /*0280*/  STG.E desc[UR36][R2.64], R7 ;  /* 0x0000000702007986 */ /* 0x001fe2000c101924 */
[----:B------:R-:W-:Y:S05]  /*0290*/  EXIT ;  /* 0x000000000000794d */ /* 0x000fea0003800000 */
.L_x_5:
        /* <DEDUP_REMOVED lines=14> */
.L_x_11:


//--------------------- .text._Z14parallelPrefixPiS_S_i --------------------------
	.section	.text._Z14parallelPrefixPiS_S_i,"ax",@progbits
	.align	128
        .global         _Z14parallelPrefixPiS_S_i
        .type           _Z14parallelPrefixPiS_S_i,@function
        .size           _Z14parallelPrefixPiS_S_i,(.L_x_12 - _Z14parallelPrefixPiS_S_i)
        .other          _Z14parallelPrefixPiS_S_i,@"STO_CUDA_ENTRY STV_DEFAULT"
_Z14parallelPrefixPiS_S_i:
.text._Z14parallelPrefixPiS_S_i:
[----:B------:R-:W-:Y:S01]  /*0000*/  LDC R1, c[0x0][0x37c] ;  /* 0x0000df00ff017b82 */ /* 0x000fe20000000800 */
[----:B------:R-:W0:Y:S01]  /*0010*/  S2R R11, SR_CTAID.X ;  /* 0x00000000000b7919 */ /* 0x000e220000002500 */
[----:B------:R-:W0:Y:S01]  /*0020*/  LDCU UR4, c[0x0][0x360] ;  /* 0x00006c00ff0477ac */ /* 0x000e220008000800 */
[----:B------:R-:W0:Y:S01]  /*0030*/  S2R R6, SR_TID.X ;  /* 0x0000000000067919 */ /* 0x000e220000002100 */
[----:B------:R-:W1:Y:S01]  /*0040*/  LDCU UR5, c[0x0][0x398] ;  /* 0x00007300ff0577ac */ /* 0x000e620008000800 */
[----:B0-----:R-:W-:-:S05]  /*0050*/  IMAD R5, R11, UR4, R6 ;  /* 0x000000040b057c24 */ /* 0x001fca000f8e0206 */
[----:B-1----:R-:W-:-:S13]  /*0060*/  ISETP.GE.AND P0, PT, R5, UR5, PT ;  /* 0x0000000505007c0c */ /* 0x002fda000bf06270 */
[----:B------:R-:W-:Y:S05]  /*0070*/  @P0 EXIT ;  /* 0x000000000000094d */ /* 0x000fea0003800000 */
[----:B------:R-:W0:Y:S01]  /*0080*/  LDC.64 R2, c[0x0][0x380] ;  /* 0x0000e000ff027b82 */ /* 0x000e220000000a00 */
[----:B------:R-:W1:Y:S01]  /*0090*/  LDCU.64 UR6, c[0x0][0x358] ;  /* 0x00006b00ff0677ac */ /* 0x000e620008000a00 */
[----:B0-----:R-:W-:-:S06]  /*00a0*/  IMAD.WIDE R2, R5, 0x4, R2 ;  /* 0x0000000405027825 */ /* 0x001fcc00078e0202 */
[----:B-1----:R-:W2:Y:S01]  /*00b0*/  LDG.E R2, desc[UR6][R2.64] ;  /* 0x0000000602027981 */ /* 0x002ea2000c1e1900 */
[----:B------:R-:W0:Y:S01]  /*00c0*/  S2UR UR5, SR_CgaCtaId ;  /* 0x00000000000579c3 */ /* 0x000e220000008800 */
[----:B------:R-:W-:Y:S01]  /*00d0*/  UMOV UR4, 0x400 ;  /* 0x0000040000047882 */ /* 0x000fe20000000000 */
[C---:B------:R-:W-:Y:S01]  /*00e0*/  ISETP.NE.AND P0, PT, R6.reuse, RZ, PT ;  /* 0x000000ff0600720c */ /* 0x040fe20003f05270 */
[----:B------:R-:W-:Y:S01]  /*00f0*/  IMAD.MOV.U32 R0, RZ, RZ, RZ ;  /* 0x000000ffff007224 */ /* 0x000fe200078e00ff */
[----:B------:R-:W-:Y:S01]  /*0100*/  ISETP.GE.U32.AND P1, PT, R6, 0x2, PT ;  /* 0x000000020600780c */ /* 0x000fe20003f26070 */
[----:B0-----:R-:W-:-:S06]  /*0110*/  ULEA UR4, UR5, UR4, 0x18 ;  /* 0x0000000405047291 */ /* 0x001fcc000f8ec0ff */
[----:B------:R-:W-:-:S05]  /*0120*/  LEA R7, R6, UR4, 0x2 ;  /* 0x0000000406077c11 */ /* 0x000fca000f8e10ff */
[----:B--2---:R-:W-:Y:S01]  /*0130*/  STS [R7], R2 ;  /* 0x0000000207007388 */ /* 0x004fe20000000800 */
[----:B------:R-:W-:Y:S06]  /*0140*/  BAR.SYNC.DEFER_BLOCKING 0x0 ;  /* 0x0000000000007b1d */ /* 0x000fec0000010000 */
[----:B------:R-:W-:Y:S02]  /*0150*/  @P0 LDS R0, [R7+-0x4] ;  /* 0xfffffc0007000984 */ /* 0x000fe40000000800 */
[----:B------:R-:W-:Y:S06]  /*0160*/  BAR.SYNC.DEFER_BLOCKING 0x0 ;  /* 0x0000000000007b1d */ /* 0x000fec0000010000 */
[----:B------:R-:W0:Y:S02]  /*0170*/  @P0 LDS R3, [R7] ;  /* 0x0000000007030984 */ /* 0x000e240000000800 */
[----:B0-----:R-:W-:-:S05]  /*0180*/  @P0 IMAD.IADD R4, R0, 0x1, R3 ;  /* 0x0000000100040824 */ /* 0x001fca00078e0203 */
[----:B------:R-:W-:Y:S01]  /*0190*/  @P0 STS [R7], R4 ;  /* 0x0000000407000388 */ /* 0x000fe20000000800 */
[----:B------:R-:W-:Y:S01]  /*01a0*/  BAR.SYNC.DEFER_BLOCKING 0x0 ;  /* 0x0000000000007b1d */ /* 0x000fe20000010000 */
[----:B------:R-:W-:-:S05]  /*01b0*/  ISETP.GE.U32.AND P0, PT, R6, 0x4, PT ;  /* 0x000000040600780c */ /* 0x000fca0003f06070 */
        /* <DEDUP_REMOVED lines=10> */
[----:B0-----:R-:W-:-:S05]  /*0260*/  @P0 IADD3 R4, PT, PT, R0, R3, RZ ;  /* 0x0000000300040210 */ /* 0x001fca0007ffe0ff */
        /* <DEDUP_REMOVED lines=16> */
[----:B------:R-:W-:-:S05]  /*0370*/  ISETP.NE.AND P0, PT, R6, 0x3f, PT ;  /* 0x0000003f0600780c */ /* 0x000fca0003f05270 */
[----:B------:R-:W-:Y:S02]  /*0380*/  @P1 LDS R0, [R7+-0x80] ;  /* 0xffff800007001984 */ /* 0x000fe40000000800 */
[----:B------:R-:W-:Y:S06]  /*0390*/  BAR.SYNC.DEFER_BLOCKING 0x0 ;  /* 0x0000000000007b1d */ /* 0x000fec0000010000 */
[----:B------:R-:W0:Y:S02]  /*03a0*/  @P1 LDS R3, [R7] ;  /* 0x0000000007031984 */ /* 0x000e240000000800 */
[----:B0-----:R-:W-:-:S02]  /*03b0*/  @P1 IADD3 R0, PT, PT, R3, R0, RZ ;  /* 0x0000000003001210 */ /* 0x001fc40007ffe0ff */
[----:B------:R-:W0:Y:S03]  /*03c0*/  LDC.64 R2, c[0x0][0x388] ;  /* 0x0000e200ff027b82 */ /* 0x000e260000000a00 */
[----:B------:R-:W-:Y:S05]  /*03d0*/  @P1 STS [R7], R0 ;  /* 0x0000000007001388 */ /* 0x000fea0000000800 */
[----:B------:R-:W-:Y:S01]  /*03e0*/  BAR.SYNC.DEFER_BLOCKING 0x0 ;  /* 0x0000000000007b1d */ /* 0x000fe20000010000 */
[----:B0-----:R-:W-:-:S05]  /*03f0*/  IMAD.WIDE R2, R5, 0x4, R2 ;  /* 0x0000000405027825 */ /* 0x001fca00078e0202 */
[----:B------:R-:W0:Y:S04]  /*0400*/  LDS R9, [R7] ;  /* 0x0000000007097984 */ /* 0x000e280000000800 */
[----:B0-----:R0:W-:Y:S01]  /*0410*/  STG.E desc[UR6][R2.64], R9 ;  /* 0x0000000902007986 */ /* 0x0011e2000c101906 */
[----:B------:R-:W-:Y:S05]  /*0420*/  @P0 EXIT ;  /* 0x000000000000094d */ /* 0x000fea0003800000 */
[----:B0-----:R-:W0:Y:S02]  /*0430*/  LDC.64 R2, c[0x0][0x390] ;  /* 0x0000e400ff027b82 */ /* 0x001e240000000a00 */
[----:B0-----:R-:W-:-:S05]  /*0440*/  IMAD.WIDE.U32 R2, R11, 0x4, R2 ;  /* 0x000000040b027825 */ /* 0x001fca00078e0002 */
[----:B------:R-:W-:Y:S01]  /*0450*/  STG.E desc[UR6][R2.64], R9 ;  /* 0x0000000902007986 */ /* 0x000fe2000c101906 */
[----:B------:R-:W-:Y:S05]  /*0460*/  EXIT ;  /* 0x000000000000794d */ /* 0x000fea0003800000 */
.L_x_6:
        /* <DEDUP_REMOVED lines=9> */
.L_x_12:


//--------------------- .text._Z5setupPiS_S_i     --------------------------
	.section	.text._Z5setupPiS_S_i,"ax",@progbits
	.align	128
        .global         _Z5setupPiS_S_i
        .type           _Z5setupPiS_S_i,@function
        .size           _Z5setupPiS_S_i,(.L_x_13 - _Z5setupPiS_S_i)
        .other          _Z5setupPiS_S_i,@"STO_CUDA_ENTRY STV_DEFAULT"
_Z5setupPiS_S_i:
.text._Z5setupPiS_S_i:
        /* <DEDUP_REMOVED lines=12> */
[----:B--2---:R-:W-:-:S04]  /*00c0*/  LOP3.LUT R0, R2, 0x80000001, RZ, 0xc0, !PT ;  /* 0x8000000102007812 */ /* 0x004fc800078ec0ff */
[----:B------:R-:W-:-:S13]  /*00d0*/  ISETP.NE.AND P0, PT, R0, 0x1, PT ;  /* 0x000000010000780c */ /* 0x000fda0003f05270 */
[----:B------:R-:W-:Y:S05]  /*00e0*/  @P0 BRA `(.L_x_7) ;  /* 0x0000000000300947 */ /* 0x000fea0003800000 */
[----:B------:R-:W0:Y:S01]  /*00f0*/  S2R R0, SR_LANEID ;  /* 0x0000000000007919 */ /* 0x000e220000000000 */
[----:B------:R-:W1:Y:S01]  /*0100*/  LDC.64 R2, c[0x0][0x388] ;  /* 0x0000e200ff027b82 */ /* 0x000e620000000a00 */
[----:B------:R-:W-:Y:S02]  /*0110*/  VOTEU.ANY UR6, UPT, PT ;  /* 0x0000000000067886 */ /* 0x000fe400038e0100 */
[----:B------:R-:W-:Y:S02]  /*0120*/  UFLO.U32 UR7, UR6 ;  /* 0x00000006000772bd */ /* 0x000fe400080e0000 */
[----:B------:R-:W2:Y:S03]  /*0130*/  POPC R9, UR6 ;  /* 0x0000000600097d09 */ /* 0x000ea60008000000 */
[----:B------:R-:W2:Y:S01]  /*0140*/  LDC.64 R4, c[0x0][0x390] ;  /* 0x0000e400ff047b82 */ /* 0x000ea20000000a00 */
[----:B-1----:R-:W-:-:S04]  /*0150*/  IMAD.WIDE R2, R7, 0x4, R2 ;  /* 0x0000000407027825 */ /* 0x002fc800078e0202 */
[----:B------:R-:W-:Y:S01]  /*0160*/  HFMA2 R7, -RZ, RZ, 0, 5.9604644775390625e-08 ;  /* 0x00000001ff077431 */ /* 0x000fe200000001ff */
[----:B0-----:R-:W-:-:S04]  /*0170*/  ISETP.EQ.U32.AND P0, PT, R0, UR7, PT ;  /* 0x0000000700007c0c */ /* 0x001fc8000bf02070 */
[----:B------:R-:W-:Y:S09]  /*0180*/  STG.E desc[UR4][R2.64], R7 ;  /* 0x0000000702007986 */ /* 0x000ff2000c101904 */
[----:B--2---:R-:W-:Y:S01]  /*0190*/  @P0 REDG.E.ADD.STRONG.GPU desc[UR4][R4.64], R9 ;  /* 0x000000090400098e */ /* 0x004fe2000c12e104 */
[----:B------:R-:W-:Y:S05]  /*01a0*/  EXIT ;  /* 0x000000000000794d */ /* 0x000fea0003800000 */
.L_x_7:
[----:B------:R-:W0:Y:S02]  /*01b0*/  LDC.64 R2, c[0x0][0x388] ;  /* 0x0000e200ff027b82 */ /* 0x000e240000000a00 */
[----:B0-----:R-:W-:-:S05]  /*01c0*/  IMAD.WIDE R2, R7, 0x4, R2 ;  /* 0x0000000407027825 */ /* 0x001fca00078e0202 */
[----:B------:R-:W-:Y:S01]  /*01d0*/  STG.E desc[UR4][R2.64], RZ ;  /* 0x000000ff02007986 */ /* 0x000fe2000c101904 */
[----:B------:R-:W-:Y:S05]  /*01e0*/  EXIT ;  /* 0x000000000000794d */ /* 0x000fea0003800000 */
.L_x_8:
        /* <DEDUP_REMOVED lines=9> */
.L_x_13:


//--------------------- .nv.global.init           --------------------------
	.section	.nv.global.init,"aw",@progbits
.nv.global.init:
	.type		$str,@object
	.size		$str,(.L_0 - $str)
$str:
        /*0000*/ 	.byte	0x0a, 0x00
.L_0:


//--------------------- .nv.shared._Z6finishPiS_S_S_i --------------------------
	.section	.nv.shared._Z6finishPiS_S_S_i,"aw",@nobits
	.sectionflags	@""
	.align	16
	.zero		1024


//--------------------- .nv.shared.reserved.0     --------------------------
	.section	.nv.shared.reserved.0,"aw",@nobits
	.weak		__nv_reservedSMEM_offset_0_alias
	.size		__nv_reservedSMEM_offset_0_alias, 0, 64
	.other		__nv_reservedSMEM_offset_0_alias,@"STO_CUDA_RESERVED_SHARED STV_DEFAULT"
__nv_reservedSMEM_offset_0_alias:
	.zero		0
	.zero		64


//--------------------- .nv.shared._Z6concatPiS_  --------------------------
	.section	.nv.shared._Z6concatPiS_,"aw",@nobits
	.sectionflags	@""
	.align	16
	.zero		1024


//--------------------- .nv.shared._Z10sum_reducePii --------------------------
	.section	.nv.shared._Z10sum_reducePii,"aw",@nobits
	.sectionflags	@""
	.align	16
	.zero		1024


//--------------------- .nv.shared._Z14parallelPrefixPiS_S_i --------------------------
	.section	.nv.shared._Z14parallelPrefixPiS_S_i,"aw",@nobits
	.sectionflags	@""
	.align	16
	.zero		1024


//--------------------- .nv.shared._Z5setupPiS_S_i --------------------------
	.section	.nv.shared._Z5setupPiS_S_i,"aw",@nobits
	.sectionflags	@""
	.align	16
	.zero		1024


//--------------------- .nv.constant0._Z6finishPiS_S_S_i --------------------------
	.section	.nv.constant0._Z6finishPiS_S_S_i,"a",@progbits
	.sectionflags	@""
	.align	4
.nv.constant0._Z6finishPiS_S_S_i:
	.zero		932


//--------------------- .nv.constant0._Z6concatPiS_ --------------------------
	.section	.nv.constant0._Z6concatPiS_,"a",@progbits
	.sectionflags	@""
	.align	4
.nv.constant0._Z6concatPiS_:
	.zero		912


//--------------------- .nv.constant0._Z10sum_reducePii --------------------------
	.section	.nv.constant0._Z10sum_reducePii,"a",@progbits
	.sectionflags	@""
	.align	4
.nv.constant0._Z10sum_reducePii:
	.zero		908


//--------------------- .nv.constant0._Z14parallelPrefixPiS_S_i --------------------------
	.section	.nv.constant0._Z14parallelPrefixPiS_S_i,"a",@progbits
	.sectionflags	@""
	.align	4
.nv.constant0._Z14parallelPrefixPiS_S_i:
	.zero		924


//--------------------- .nv.constant0._Z5setupPiS_S_i --------------------------
	.section	.nv.constant0._Z5setupPiS_S_i,"a",@progbits
	.sectionflags	@""
	.align	4
.nv.constant0._Z5setupPiS_S_i:
	.zero		924


//--------------------- SYMBOLS --------------------------

	.type		.nv.reservedSmem.offset0,@object
	.size		.nv.reservedSmem.offset0,0x4
	.type		.nv.reservedSmem.cap,@object
	.size		.nv.reservedSmem.cap,0x4
	.type		vprintf,@function
